	.headerflags	@"EF_CUDA_TEXMODE_UNIFIED EF_CUDA_64BIT_ADDRESS EF_CUDA_ACCELERATORS EF_CUDA_SM90 EF_CUDA_VIRTUAL_SM(EF_CUDA_SM90)"
	.elftype	@"ET_EXEC"


//--------------------- .nv.info                  --------------------------
	.section	.nv.info,"",@"SHT_CUDA_INFO"
	.align	4


	//----- nvinfo : EIATTR_REGCOUNT
	.align		4
        /*0000*/ 	.byte	0x04, 0x2f
        /*0002*/ 	.short	(.L_1 - .L_0)
	.align		4
.L_0:
        /*0004*/ 	.word	index@(triton_red_fused_mv_18)
        /*0008*/ 	.word	0x0000001e


	//----- nvinfo : EIATTR_MIN_STACK_SIZE
	.align		4
.L_1:
        /*000c*/ 	.byte	0x04, 0x12
        /*000e*/ 	.short	(.L_3 - .L_2)
	.align		4
.L_2:
        /*0010*/ 	.word	index@(triton_red_fused_mv_18)
        /*0014*/ 	.word	0x00000000


	//----- nvinfo : EIATTR_FRAME_SIZE
	.align		4
.L_3:
        /*0018*/ 	.byte	0x04, 0x11
        /*001a*/ 	.short	(.L_5 - .L_4)
	.align		4
.L_4:
        /*001c*/ 	.word	index@(triton_red_fused_mv_18)
        /*0020*/ 	.word	0x00000000


	//----- nvinfo : EIATTR_MIN_STACK_SIZE
	.align		4
.L_5:
        /*0024*/ 	.byte	0x04, 0x12
        /*0026*/ 	.short	(.L_7 - .L_6)
	.align		4
.L_6:
        /*0028*/ 	.word	index@(triton_red_fused_mv_18)
        /*002c*/ 	.word	0x00000000
.L_7:


//--------------------- .nv.info.triton_red_fused_mv_18 --------------------------
	.section	.nv.info.triton_red_fused_mv_18,"",@"SHT_CUDA_INFO"
	.sectionflags	@""
	.align	4


	//----- nvinfo : EIATTR_CUDA_API_VERSION
	.align		4
        /*0000*/ 	.byte	0x04, 0x37
        /*0002*/ 	.short	(.L_9 - .L_8)
.L_8:
        /*0004*/ 	.word	0x0000007c


	//----- nvinfo : EIATTR_KPARAM_INFO
	.align		4
.L_9:
        /*0008*/ 	.byte	0x04, 0x17
        /*000a*/ 	.short	(.L_11 - .L_10)
.L_10:
        /*000c*/ 	.word	0x00000000
        /*0010*/ 	.short	0x0004
        /*0012*/ 	.short	0x001c
        /*0014*/ 	.byte	0x00, 0xf0, 0x11, 0x00


	//----- nvinfo : EIATTR_KPARAM_INFO
	.align		4
.L_11:
        /*0018*/ 	.byte	0x04, 0x17
        /*001a*/ 	.short	(.L_13 - .L_12)
.L_12:
        /*001c*/ 	.word	0x00000000
        /*0020*/ 	.short	0x0003
        /*0022*/ 	.short	0x0018
        /*0024*/ 	.byte	0x00, 0xf0, 0x11, 0x00


	//----- nvinfo : EIATTR_KPARAM_INFO
	.align		4
.L_13:
        /*0028*/ 	.byte	0x04, 0x17
        /*002a*/ 	.short	(.L_15 - .L_14)
.L_14:
        /*002c*/ 	.word	0x00000000
        /*0030*/ 	.short	0x0002
        /*0032*/ 	.short	0x0010
        /*0034*/ 	.byte	0x00, 0xf4, 0x21, 0x00


	//----- nvinfo : EIATTR_KPARAM_INFO
	.align		4
.L_15:
        /*0038*/ 	.byte	0x04, 0x17
        /*003a*/ 	.short	(.L_17 - .L_16)
.L_16:
        /*003c*/ 	.word	0x00000000
        /*0040*/ 	.short	0x0001
        /*0042*/ 	.short	0x0008
        /*0044*/ 	.byte	0x00, 0xf4, 0x21, 0x00


	//----- nvinfo : EIATTR_KPARAM_INFO
	.align		4
.L_17:
        /*0048*/ 	.byte	0x04, 0x17
        /*004a*/ 	.short	(.L_19 - .L_18)
.L_18:
        /*004c*/ 	.word	0x00000000
        /*0050*/ 	.short	0x0000
        /*0052*/ 	.short	0x0000
        /*0054*/ 	.byte	0x00, 0xf4, 0x21, 0x00


	//----- nvinfo : EIATTR_SPARSE_MMA_MASK
	.align		4
.L_19:
        /*0058*/ 	.byte	0x03, 0x50
        /*005a*/ 	.short	0x0000


	//----- nvinfo : EIATTR_MAXREG_COUNT
	.align		4
        /*005c*/ 	.byte	0x03, 0x1b
        /*005e*/ 	.short	0x0080


	//----- nvinfo : EIATTR_COOP_GROUP_MASK_REGIDS
	.align		4
        /*0060*/ 	.byte	0x04, 0x29
        /*0062*/ 	.short	(.L_21 - .L_20)


	//   ....[0]....
.L_20:
        /*0064*/ 	.word	0xffffffff


	//   ....[1]....
        /*0068*/ 	.word	0xffffffff


	//   ....[2]....
        /*006c*/ 	.word	0xffffffff


	//   ....[3]....
        /*0070*/ 	.word	0xffffffff


	//   ....[4]....
        /*0074*/ 	.word	0xffffffff


	//   ....[5]....
        /*0078*/ 	.word	0xffffffff


	//   ....[6]....
        /*007c*/ 	.word	0xffffffff


	//   ....[7]....
        /*0080*/ 	.word	0xffffffff


	//   ....[8]....
        /*0084*/ 	.word	0xffffffff


	//----- nvinfo : EIATTR_COOP_GROUP_INSTR_OFFSETS
	.align		4
.L_21:
        /*0088*/ 	.byte	0x04, 0x28
        /*008a*/ 	.short	(.L_23 - .L_22)


	//   ....[0]....
.L_22:
        /*008c*/ 	.word	0x000002f0


	//   ....[1]....
        /*0090*/ 	.word	0x00000310


	//   ....[2]....
        /*0094*/ 	.word	0x00000330


	//   ....[3]....
        /*0098*/ 	.word	0x00000350


	//   ....[4]....
        /*009c*/ 	.word	0x00000380


	//   ....[5]....
        /*00a0*/ 	.word	0x000003f0


	//   ....[6]....
        /*00a4*/ 	.word	0x00000410


	//   ....[7]....
        /*00a8*/ 	.word	0x00000430


	//   ....[8]....
        /*00ac*/ 	.word	0x00000460


	//----- nvinfo : EIATTR_EXIT_INSTR_OFFSETS
	.align		4
.L_23:
        /*00b0*/ 	.byte	0x04, 0x1c
        /*00b2*/ 	.short	(.L_25 - .L_24)


	//   ....[0]....
.L_24:
        /*00b4*/ 	.word	0x000004d0


	//   ....[1]....
        /*00b8*/ 	.word	0x00000520


	//----- nvinfo : EIATTR_REQNTID
	.align		4
.L_25:
        /*00bc*/ 	.byte	0x04, 0x10
        /*00be*/ 	.short	(.L_27 - .L_26)
.L_26:
        /*00c0*/ 	.word	0x00000200
        /*00c4*/ 	.word	0x00000001
        /*00c8*/ 	.word	0x00000001


	//----- nvinfo : EIATTR_CBANK_PARAM_SIZE
	.align		4
.L_27:
        /*00cc*/ 	.byte	0x03, 0x19
        /*00ce*/ 	.short	0x0020


	//----- nvinfo : EIATTR_PARAM_CBANK
	.align		4
        /*00d0*/ 	.byte	0x04, 0x0a
        /*00d2*/ 	.short	(.L_29 - .L_28)
	.align		4
.L_28:
        /*00d4*/ 	.word	index@(.nv.constant0.triton_red_fused_mv_18)
        /*00d8*/ 	.short	0x0210
        /*00da*/ 	.short	0x0020


	//----- nvinfo : EIATTR_SW_WAR
	.align		4
.L_29:
        /*00dc*/ 	.byte	0x04, 0x36
        /*00de*/ 	.short	(.L_31 - .L_30)
.L_30:
        /*00e0*/ 	.word	0x00000008
.L_31:


//--------------------- .nv.callgraph             --------------------------
	.section	.nv.callgraph,"",@"SHT_CUDA_CALLGRAPH"
	.align	4
	.sectionentsize	8
	.align		4
        /*0000*/ 	.word	0x00000000
	.align		4
        /*0004*/ 	.word	0xffffffff
	.align		4
        /*0008*/ 	.word	0x00000000
	.align		4
        /*000c*/ 	.word	0xfffffffe
	.align		4
        /*0010*/ 	.word	0x00000000
	.align		4
        /*0014*/ 	.word	0xfffffffd
	.align		4
        /*0018*/ 	.word	0x00000000
	.align		4
        /*001c*/ 	.word	0xfffffffc


//--------------------- .text.triton_red_fused_mv_18 --------------------------
	.section	.text.triton_red_fused_mv_18,"ax",@progbits
	.sectionflags	@"SHF_BARRIERS=1"
	.align	128
        .global         triton_red_fused_mv_18
        .type           triton_red_fused_mv_18,@function
        .size           triton_red_fused_mv_18,(.L_x_1 - triton_red_fused_mv_18)
        .other          triton_red_fused_mv_18,@"STO_CUDA_ENTRY STV_DEFAULT"
triton_red_fused_mv_18:
.text.triton_red_fused_mv_18:
[----:B------:R-:W0:Y:S02]  /*0000*/  LDC R1, c[0x0][0x28] ;  /* 0x00000a00ff017b82 */ /* 0x000e240000000800 */
[----:B------:R-:W1:Y:S01]  /*0010*/  S2R R23, SR_TID.X ;  /* 0x0000000000177919 */ /* 0x000e620000002100 */
[----:B------:R-:W2:Y:S01]  /*0020*/  LDC.64 R26, c[0x0][0x218] ;  /* 0x00008600ff1a7b82 */ /* 0x000ea20000000a00 */
[----:B------:R-:W-:Y:S01]  /*0030*/  ULDC.64 UR4, c[0x0][0x210] ;  /* 0x0000840000047ab9 */ /* 0x000fe20000000a00 */
[----:B------:R-:W-:Y:S01]  /*0040*/  CS2R R16, SRZ ;  /* 0x0000000000107805 */ /* 0x000fe2000001ff00 */
[----:B------:R-:W3:Y:S01]  /*0050*/  S2R R20, SR_CTAID.X ;  /* 0x0000000000147919 */ /* 0x000ee20000002500 */
[----:B------:R-:W-:Y:S01]  /*0060*/  CS2R R18, SRZ ;  /* 0x0000000000127805 */ /* 0x000fe2000001ff00 */
[----:B------:R-:W-:Y:S01]  /*0070*/  ULDC.64 UR6, c[0x0][0x208] ;  /* 0x0000820000067ab9 */ /* 0x000fe20000000a00 */
[----:B------:R-:W-:Y:S02]  /*0080*/  CS2R R8, SRZ ;  /* 0x0000000000087805 */ /* 0x000fe4000001ff00 */
[----:B------:R-:W-:Y:S01]  /*0090*/  CS2R R10, SRZ ;  /* 0x00000000000a7805 */ /* 0x000fe2000001ff00 */
[----:B-1----:R-:W-:-:S02]  /*00a0*/  IMAD.SHL.U32 R22, R23, 0x4, RZ ;  /* 0x0000000417167824 */ /* 0x002fc400078e00ff */
[C---:B---3--:R-:W-:Y:S01]  /*00b0*/  IMAD.SHL.U32 R5, R20.reuse, 0x1000, RZ ;  /* 0x0000100014057824 */ /* 0x048fe200078e00ff */
[----:B------:R-:W-:Y:S02]  /*00c0*/  ISETP.GE.AND P0, PT, R20, 0x200, PT ;  /* 0x000002001400780c */ /* 0x000fe40003f06270 */
[----:B------:R-:W-:Y:S02]  /*00d0*/  LOP3.LUT R3, R22, 0x7fc, RZ, 0xc0, !PT ;  /* 0x000007fc16037812 */ /* 0x000fe400078ec0ff */
[----:B------:R-:W-:Y:S02]  /*00e0*/  LOP3.LUT R0, R5, 0x7fc, R22, 0xf8, !PT ;  /* 0x000007fc05007812 */ /* 0x000fe400078ef816 */
[----:B------:R-:W-:Y:S01]  /*00f0*/  SHF.R.S32.HI R5, RZ, 0x1f, R5 ;  /* 0x0000001fff057819 */ /* 0x000fe20000011405 */
[----:B--2---:R-:W-:Y:S01]  /*0100*/  IMAD.WIDE.U32 R26, R3, 0x4, R26 ;  /* 0x00000004031a7825 */ /* 0x004fe200078e001a */
[----:B------:R-:W-:-:S04]  /*0110*/  LEA R24, P1, R0, UR4, 0x2 ;  /* 0x0000000400187c11 */ /* 0x000fc8000f8210ff */
[----:B------:R-:W-:Y:S01]  /*0120*/  LEA.HI.X R25, R0, UR5, R5, 0x2, P1 ;  /* 0x0000000500197c11 */ /* 0x000fe200088f1405 */
[----:B------:R-:W2:Y:S04]  /*0130*/  LDG.E.EL.128 R12, desc[UR6][R26.64+0x2000] ;  /* 0x002000061a0c7981 */ /* 0x000ea8000c2e1d00 */
[----:B------:R-:W3:Y:S04]  /*0140*/  @!P0 LDG.E.EF.128 R16, desc[UR6][R24.64] ;  /* 0x0000000618108981 */ /* 0x000ee8000c0e1d00 */
[----:B------:R-:W4:Y:S04]  /*0150*/  LDG.E.EL.128 R4, desc[UR6][R26.64] ;  /* 0x000000061a047981 */ /* 0x000f28000c2e1d00 */
[----:B------:R-:W5:Y:S01]  /*0160*/  @!P0 LDG.E.EF.128 R8, desc[UR6][R24.64+0x2000] ;  /* 0x0020000618088981 */ /* 0x000f62000c0e1d00 */
[----:B------:R-:W1:Y:S01]  /*0170*/  S2UR UR5, SR_CgaCtaId ;  /* 0x00000000000579c3 */ /* 0x000e620000008800 */
[----:B------:R-:W-:Y:S01]  /*0180*/  UMOV UR4, 0x400 ;  /* 0x0000040000047882 */ /* 0x000fe20000000000 */
[----:B------:R-:W-:Y:S01]  /*0190*/  ISETP.GE.AND P1, PT, R23, 0x10, PT ;  /* 0x000000101700780c */ /* 0x000fe20003f26270 */
[----:B-1----:R-:W-:Y:S01]  /*01a0*/  UPRMT UR4, UR5, 0x654, UR4 ;  /* 0x0000065405047896 */ /* 0x002fe20008000004 */
[----:B---3--:R-:W-:-:S02]  /*01b0*/  SEL R0, R17, RZ, !P0 ;  /* 0x000000ff11007207 */ /* 0x008fc40004000000 */
[----:B------:R-:W-:Y:S02]  /*01c0*/  SEL R3, R16, RZ, !P0 ;  /* 0x000000ff10037207 */ /* 0x000fe40004000000 */
[----:B------:R-:W-:Y:S01]  /*01d0*/  SEL R2, R19, RZ, !P0 ;  /* 0x000000ff13027207 */ /* 0x000fe20004000000 */
[----:B----4-:R-:W-:Y:S01]  /*01e0*/  FFMA R19, R0, R5, RZ ;  /* 0x0000000500137223 */ /* 0x010fe200000000ff */
[----:B------:R-:W-:Y:S01]  /*01f0*/  SEL R17, R18, RZ, !P0 ;  /* 0x000000ff12117207 */ /* 0x000fe20004000000 */
[----:B------:R-:W-:Y:S01]  /*0200*/  FFMA R4, R3, R4, RZ ;  /* 0x0000000403047223 */ /* 0x000fe200000000ff */
[----:B-----5:R-:W-:Y:S02]  /*0210*/  SEL R0, R9, RZ, !P0 ;  /* 0x000000ff09007207 */ /* 0x020fe40004000000 */
[----:B------:R-:W-:Y:S01]  /*0220*/  SEL R5, R8, RZ, !P0 ;  /* 0x000000ff08057207 */ /* 0x000fe20004000000 */
[----:B------:R-:W-:Y:S01]  /*0230*/  FFMA R6, R17, R6, RZ ;  /* 0x0000000611067223 */ /* 0x000fe200000000ff */
[----:B------:R-:W-:Y:S01]  /*0240*/  SEL R3, R10, RZ, !P0 ;  /* 0x000000ff0a037207 */ /* 0x000fe20004000000 */
[----:B--2---:R-:W-:-:S02]  /*0250*/  FFMA R13, R0, R13, R19 ;  /* 0x0000000d000d7223 */ /* 0x004fc40000000013 */
[----:B------:R-:W-:Y:S01]  /*0260*/  FFMA R4, R5, R12, R4 ;  /* 0x0000000c05047223 */ /* 0x000fe20000000004 */
[----:B------:R-:W-:Y:S01]  /*0270*/  SEL R0, R11, RZ, !P0 ;  /* 0x000000ff0b007207 */ /* 0x000fe20004000000 */
[----:B------:R-:W-:Y:S01]  /*0280*/  FFMA R7, R2, R7, RZ ;  /* 0x0000000702077223 */ /* 0x000fe200000000ff */
[----:B------:R-:W-:Y:S01]  /*0290*/  FFMA R3, R3, R14, R6 ;  /* 0x0000000e03037223 */ /* 0x000fe20000000006 */
[----:B------:R-:W-:Y:S02]  /*02a0*/  FADD R4, R13, R4 ;  /* 0x000000040d047221 */ /* 0x000fe40000000000 */
[----:B------:R-:W-:Y:S02]  /*02b0*/  FFMA R0, R0, R15, R7 ;  /* 0x0000000f00007223 */ /* 0x000fe40000000007 */
[----:B------:R-:W-:-:S04]  /*02c0*/  FADD R3, R3, R4 ;  /* 0x0000000403037221 */ /* 0x000fc80000000000 */
[----:B------:R-:W-:-:S05]  /*02d0*/  FADD R0, R0, R3 ;  /* 0x0000000300007221 */ /* 0x000fca0000000000 */
[----:B------:R-:W-:-:S05]  /*02e0*/  FSEL R0, R0, RZ, !P0 ;  /* 0x000000ff00007208 */ /* 0x000fca0004000000 */
[----:B------:R-:W1:Y:S02]  /*02f0*/  SHFL.BFLY PT, R3, R0, 0x10, 0x1f ;  /* 0x0e001f0000037f89 */ /* 0x000e6400000e0000 */
[----:B-1----:R-:W-:-:S05]  /*0300*/  FADD R3, R0, R3 ;  /* 0x0000000300037221 */ /* 0x002fca0000000000 */
[----:B------:R-:W1:Y:S02]  /*0310*/  SHFL.BFLY PT, R2, R3, 0x8, 0x1f ;  /* 0x0d001f0003027f89 */ /* 0x000e6400000e0000 */
[----:B-1----:R-:W-:-:S05]  /*0320*/  FADD R2, R3, R2 ;  /* 0x0000000203027221 */ /* 0x002fca0000000000 */
[----:B------:R-:W1:Y:S02]  /*0330*/  SHFL.BFLY PT, R5, R2, 0x4, 0x1f ;  /* 0x0c801f0002057f89 */ /* 0x000e6400000e0000 */
[----:B-1----:R-:W-:-:S05]  /*0340*/  FADD R5, R2, R5 ;  /* 0x0000000502057221 */ /* 0x002fca0000000000 */
[----:B------:R-:W1:Y:S01]  /*0350*/  SHFL.BFLY PT, R4, R5, 0x2, 0x1f ;  /* 0x0c401f0005047f89 */ /* 0x000e6200000e0000 */
[----:B------:R-:W-:Y:S01]  /*0360*/  LOP3.LUT P0, RZ, R23, 0x1f, RZ, 0xc0, !PT ;  /* 0x0000001f17ff7812 */ /* 0x000fe2000780c0ff */
[----:B-1----:R-:W-:-:S05]  /*0370*/  FADD R4, R5, R4 ;  /* 0x0000000405047221 */ /* 0x002fca0000000000 */
[----:B------:R-:W1:Y:S01]  /*0380*/  SHFL.BFLY PT, R7, R4, 0x1, 0x1f ;  /* 0x0c201f0004077f89 */ /* 0x000e6200000e0000 */
[----:B------:R-:W-:-:S04]  /*0390*/  SHF.R.U32.HI R0, RZ, 0x3, R23 ;  /* 0x00000003ff007819 */ /* 0x000fc80000011617 */
[----:B------:R-:W-:Y:S01]  /*03a0*/  LOP3.LUT R0, R0, 0x3c, RZ, 0xc0, !PT ;  /* 0x0000003c00007812 */ /* 0x000fe200078ec0ff */
[----:B-1----:R-:W-:-:S05]  /*03b0*/  FADD R7, R4, R7 ;  /* 0x0000000704077221 */ /* 0x002fca0000000000 */
[----:B------:R-:W-:Y:S01]  /*03c0*/  @!P0 STS [R0+UR4], R7 ;  /* 0x0000000700008988 */ /* 0x000fe20008000804 */
[----:B------:R-:W-:Y:S06]  /*03d0*/  BAR.SYNC.DEFER_BLOCKING 0x0 ;  /* 0x0000000000007b1d */ /* 0x000fec0000010000 */
[----:B------:R-:W1:Y:S04]  /*03e0*/  @!P1 LDS R21, [R22+UR4] ;  /* 0x0000000416159984 */ /* 0x000e680008000800 */
[----:B-1----:R-:W1:Y:S02]  /*03f0*/  SHFL.BFLY PT, R2, R21, 0x8, 0x1f ;  /* 0x0d001f0015027f89 */ /* 0x002e6400000e0000 */
[----:B-1----:R-:W-:-:S05]  /*0400*/  FADD R2, R21, R2 ;  /* 0x0000000215027221 */ /* 0x002fca0000000000 */
[----:B------:R-:W1:Y:S02]  /*0410*/  SHFL.BFLY PT, R3, R2, 0x4, 0x1f ;  /* 0x0c801f0002037f89 */ /* 0x000e6400000e0000 */
[----:B-1----:R-:W-:-:S05]  /*0420*/  FADD R3, R2, R3 ;  /* 0x0000000302037221 */ /* 0x002fca0000000000 */
[----:B------:R-:W1:Y:S01]  /*0430*/  SHFL.BFLY PT, R4, R3, 0x2, 0x1f ;  /* 0x0c401f0003047f89 */ /* 0x000e6200000e0000 */
[----:B------:R-:W-:Y:S01]  /*0440*/  LOP3.LUT P0, RZ, R23, 0xf, RZ, 0xc0, !PT ;  /* 0x0000000f17ff7812 */ /* 0x000fe2000780c0ff */
[----:B-1----:R-:W-:-:S05]  /*0450*/  FADD R4, R3, R4 ;  /* 0x0000000403047221 */ /* 0x002fca0000000000 */
[----:B------:R-:W1:Y:S01]  /*0460*/  SHFL.BFLY PT, R5, R4, 0x1, 0x1f ;  /* 0x0c201f0004057f89 */ /* 0x000e6200000e0000 */
[C---:B------:R-:W-:Y:S02]  /*0470*/  ISETP.LT.AND P0, PT, R23.reuse, 0x10, !P0 ;  /* 0x000000101700780c */ /* 0x040fe40004701270 */
[----:B------:R-:W-:-:S04]  /*0480*/  LOP3.LUT P1, RZ, R23, 0x1ff, RZ, 0xc0, !PT ;  /* 0x000001ff17ff7812 */ /* 0x000fc8000782c0ff */
[----:B------:R-:W-:Y:S01]  /*0490*/  ISETP.LT.AND P1, PT, R20, 0x200, !P1 ;  /* 0x000002001400780c */ /* 0x000fe20004f21270 */
[----:B-1----:R-:W-:-:S06]  /*04a0*/  FADD R5, R4, R5 ;  /* 0x0000000504057221 */ /* 0x002fcc0000000000 */
[----:B------:R1:W-:Y:S01]  /*04b0*/  @P0 STS [R22+UR4], R5 ;  /* 0x0000000516000988 */ /* 0x0003e20008000804 */
[----:B------:R-:W-:Y:S06]  /*04c0*/  BAR.SYNC.DEFER_BLOCKING 0x0 ;  /* 0x0000000000007b1d */ /* 0x000fec0000010000 */
[----:B-1----:R-:W-:Y:S05]  /*04d0*/  @!P1 EXIT ;  /* 0x000000000000994d */ /* 0x002fea0003800000 */
[----:B------:R-:W0:Y:S01]  /*04e0*/  LDS R5, [UR4] ;  /* 0x00000004ff057984 */ /* 0x000e220008000800 */
[----:B------:R-:W1:Y:S02]  /*04f0*/  LDC.64 R2, c[0x0][0x220] ;  /* 0x00008800ff027b82 */ /* 0x000e640000000a00 */
[----:B-1----:R-:W-:-:S05]  /*0500*/  IMAD.WIDE R20, R20, 0x4, R2 ;  /* 0x0000000414147825 */ /* 0x002fca00078e0202 */
[----:B0-----:R-:W-:Y:S01]  /*0510*/  STG.E desc[UR6][R20.64], R5 ;  /* 0x0000000514007986 */ /* 0x001fe2000c101906 */
[----:B------:R-:W-:Y:S05]  /*0520*/  EXIT ;  /* 0x000000000000794d */ /* 0x000fea0003800000 */
.L_x_0:
[----:B------:R-:W-:-:S00]  /*0530*/  BRA `(.L_x_0) ;  /* 0xfffffffc00fc7947 */ /* 0x000fc0000383ffff */
[----:B------:R-:W-:-:S00]  /*0540*/  NOP ;  /* 0x0000000000007918 */ /* 0x000fc00000000000 */
        /* <DEDUP_REMOVED lines=11> */
.L_x_1:


//--------------------- .nv.shared.triton_red_fused_mv_18 --------------------------
	.section	.nv.shared.triton_red_fused_mv_18,"aw",@nobits
	.sectionflags	@""
	.align	16
	.zero		1024


//--------------------- .nv.constant0.triton_red_fused_mv_18 --------------------------
	.section	.nv.constant0.triton_red_fused_mv_18,"a",@progbits
	.sectionflags	@""
	.align	4
.nv.constant0.triton_red_fused_mv_18:
	.zero		560
